//
// Generated by NVIDIA NVVM Compiler
//
// Compiler Build ID: CL-36424714
// Cuda compilation tools, release 13.0, V13.0.88
// Based on NVVM 20.0.0
//

.version 9.0
.target sm_100
.address_size 64

	// .globl	_Z23softmax_tile_256_kernelPfS_
.global .align 4 .b8 x[131072];
.global .align 4 .b8 row_max[1024];
.global .align 4 .b8 x_shifted[131072];
.global .align 4 .b8 exp_x[131072];
.global .align 4 .b8 row_sum[1024];
.global .align 4 .b8 result[131072];

.visible .entry _Z23softmax_tile_256_kernelPfS_(
	.param .u64 .ptr .align 1 _Z23softmax_tile_256_kernelPfS__param_0,
	.param .u64 .ptr .align 1 _Z23softmax_tile_256_kernelPfS__param_1
)
{
	.reg .pred 	%p<17>;
	.reg .b32 	%r<17>;
	.reg .b32 	%f<277>;
	.reg .b64 	%rd<52>;

	ld.param.u64 	%rd6, [_Z23softmax_tile_256_kernelPfS__param_0];
	ld.param.u64 	%rd7, [_Z23softmax_tile_256_kernelPfS__param_1];
	mov.u32 	%r5, %tid.y;
	mov.u32 	%r6, %ctaid.y;
	mov.u32 	%r7, %ntid.y;
	mad.lo.s32 	%r1, %r6, %r7, %r5;
	mov.u32 	%r8, %tid.x;
	mov.u32 	%r9, %ctaid.x;
	mov.u32 	%r10, %ntid.x;
	mad.lo.s32 	%r2, %r9, %r10, %r8;
	setp.lt.u32 	%p3, %r1, 256;
	setp.lt.s32 	%p4, %r2, 128;
	and.pred  	%p1, %p3, %p4;
	mul.wide.u32 	%rd8, %r1, 512;
	mov.u64 	%rd9, x;
	add.s64 	%rd1, %rd9, %rd8;
	mul.wide.s32 	%rd10, %r2, 4;
	add.s64 	%rd2, %rd1, %rd10;
	not.pred 	%p5, %p1;
	@%p5 bra 	$L__BB0_2;
	cvta.to.global.u64 	%rd11, %rd6;
	shl.b32 	%r11, %r1, 7;
	add.s32 	%r12, %r11, %r2;
	mul.wide.s32 	%rd12, %r12, 4;
	add.s64 	%rd13, %rd11, %rd12;
	ld.global.f32 	%f5, [%rd13];
	st.global.f32 	[%rd2], %f5;
$L__BB0_2:
	setp.lt.u32 	%p6, %r1, 256;
	setp.eq.s32 	%p7, %r2, 0;
	and.pred  	%p2, %p7, %p6;
	not.pred 	%p8, %p2;
	@%p8 bra 	$L__BB0_7;
	ld.global.f32 	%f276, [%rd1];
	add.s64 	%rd16, %rd8, %rd9;
	add.s64 	%rd51, %rd16, 16;
	mov.b32 	%r16, 0;
$L__BB0_4:
	ld.global.f32 	%f6, [%rd51+-12];
	setp.gt.f32 	%p9, %f6, %f276;
	selp.f32 	%f7, %f6, %f276, %p9;
	ld.global.f32 	%f8, [%rd51+-8];
	setp.gt.f32 	%p10, %f8, %f7;
	selp.f32 	%f9, %f8, %f7, %p10;
	ld.global.f32 	%f10, [%rd51+-4];
	setp.gt.f32 	%p11, %f10, %f9;
	selp.f32 	%f3, %f10, %f9, %p11;
	setp.eq.s32 	%p12, %r16, 124;
	@%p12 bra 	$L__BB0_6;
	ld.global.f32 	%f11, [%rd51];
	setp.gt.f32 	%p13, %f11, %f3;
	selp.f32 	%f276, %f11, %f3, %p13;
	add.s32 	%r16, %r16, 4;
	add.s64 	%rd51, %rd51, 16;
	bra.uni 	$L__BB0_4;
$L__BB0_6:
	mul.wide.u32 	%rd17, %r1, 4;
	mov.u64 	%rd18, row_max;
	add.s64 	%rd19, %rd18, %rd17;
	st.global.f32 	[%rd19], %f3;
$L__BB0_7:
	@%p5 bra 	$L__BB0_9;
	ld.global.f32 	%f12, [%rd2];
	mul.wide.u32 	%rd20, %r1, 4;
	mov.u64 	%rd21, row_max;
	add.s64 	%rd22, %rd21, %rd20;
	ld.global.f32 	%f13, [%rd22];
	sub.f32 	%f14, %f12, %f13;
	mov.u64 	%rd24, x_shifted;
	add.s64 	%rd25, %rd24, %rd8;
	add.s64 	%rd27, %rd25, %rd10;
	st.global.f32 	[%rd27], %f14;
	mul.f32 	%f15, %f14, 0f3FB8AA3B;
	ex2.approx.f32 	%f16, %f15;
	mov.u64 	%rd28, exp_x;
	add.s64 	%rd29, %rd28, %rd8;
	add.s64 	%rd30, %rd29, %rd10;
	st.global.f32 	[%rd30], %f16;
$L__BB0_9:
	@%p8 bra 	$L__BB0_11;
	mov.u64 	%rd32, exp_x;
	add.s64 	%rd33, %rd32, %rd8;
	ld.global.f32 	%f17, [%rd33];
	add.f32 	%f18, %f17, 0f00000000;
	ld.global.f32 	%f19, [%rd33+4];
	add.f32 	%f20, %f18, %f19;
	ld.global.f32 	%f21, [%rd33+8];
	add.f32 	%f22, %f20, %f21;
	ld.global.f32 	%f23, [%rd33+12];
	add.f32 	%f24, %f22, %f23;
	ld.global.f32 	%f25, [%rd33+16];
	add.f32 	%f26, %f24, %f25;
	ld.global.f32 	%f27, [%rd33+20];
	add.f32 	%f28, %f26, %f27;
	ld.global.f32 	%f29, [%rd33+24];
	add.f32 	%f30, %f28, %f29;
	ld.global.f32 	%f31, [%rd33+28];
	add.f32 	%f32, %f30, %f31;
	ld.global.f32 	%f33, [%rd33+32];
	add.f32 	%f34, %f32, %f33;
	ld.global.f32 	%f35, [%rd33+36];
	add.f32 	%f36, %f34, %f35;
	ld.global.f32 	%f37, [%rd33+40];
	add.f32 	%f38, %f36, %f37;
	ld.global.f32 	%f39, [%rd33+44];
	add.f32 	%f40, %f38, %f39;
	ld.global.f32 	%f41, [%rd33+48];
	add.f32 	%f42, %f40, %f41;
	ld.global.f32 	%f43, [%rd33+52];
	add.f32 	%f44, %f42, %f43;
	ld.global.f32 	%f45, [%rd33+56];
	add.f32 	%f46, %f44, %f45;
	ld.global.f32 	%f47, [%rd33+60];
	add.f32 	%f48, %f46, %f47;
	ld.global.f32 	%f49, [%rd33+64];
	add.f32 	%f50, %f48, %f49;
	ld.global.f32 	%f51, [%rd33+68];
	add.f32 	%f52, %f50, %f51;
	ld.global.f32 	%f53, [%rd33+72];
	add.f32 	%f54, %f52, %f53;
	ld.global.f32 	%f55, [%rd33+76];
	add.f32 	%f56, %f54, %f55;
	ld.global.f32 	%f57, [%rd33+80];
	add.f32 	%f58, %f56, %f57;
	ld.global.f32 	%f59, [%rd33+84];
	add.f32 	%f60, %f58, %f59;
	ld.global.f32 	%f61, [%rd33+88];
	add.f32 	%f62, %f60, %f61;
	ld.global.f32 	%f63, [%rd33+92];
	add.f32 	%f64, %f62, %f63;
	ld.global.f32 	%f65, [%rd33+96];
	add.f32 	%f66, %f64, %f65;
	ld.global.f32 	%f67, [%rd33+100];
	add.f32 	%f68, %f66, %f67;
	ld.global.f32 	%f69, [%rd33+104];
	add.f32 	%f70, %f68, %f69;
	ld.global.f32 	%f71, [%rd33+108];
	add.f32 	%f72, %f70, %f71;
	ld.global.f32 	%f73, [%rd33+112];
	add.f32 	%f74, %f72, %f73;
	ld.global.f32 	%f75, [%rd33+116];
	add.f32 	%f76, %f74, %f75;
	ld.global.f32 	%f77, [%rd33+120];
	add.f32 	%f78, %f76, %f77;
	ld.global.f32 	%f79, [%rd33+124];
	add.f32 	%f80, %f78, %f79;
	ld.global.f32 	%f81, [%rd33+128];
	add.f32 	%f82, %f80, %f81;
	ld.global.f32 	%f83, [%rd33+132];
	add.f32 	%f84, %f82, %f83;
	ld.global.f32 	%f85, [%rd33+136];
	add.f32 	%f86, %f84, %f85;
	ld.global.f32 	%f87, [%rd33+140];
	add.f32 	%f88, %f86, %f87;
	ld.global.f32 	%f89, [%rd33+144];
	add.f32 	%f90, %f88, %f89;
	ld.global.f32 	%f91, [%rd33+148];
	add.f32 	%f92, %f90, %f91;
	ld.global.f32 	%f93, [%rd33+152];
	add.f32 	%f94, %f92, %f93;
	ld.global.f32 	%f95, [%rd33+156];
	add.f32 	%f96, %f94, %f95;
	ld.global.f32 	%f97, [%rd33+160];
	add.f32 	%f98, %f96, %f97;
	ld.global.f32 	%f99, [%rd33+164];
	add.f32 	%f100, %f98, %f99;
	ld.global.f32 	%f101, [%rd33+168];
	add.f32 	%f102, %f100, %f101;
	ld.global.f32 	%f103, [%rd33+172];
	add.f32 	%f104, %f102, %f103;
	ld.global.f32 	%f105, [%rd33+176];
	add.f32 	%f106, %f104, %f105;
	ld.global.f32 	%f107, [%rd33+180];
	add.f32 	%f108, %f106, %f107;
	ld.global.f32 	%f109, [%rd33+184];
	add.f32 	%f110, %f108, %f109;
	ld.global.f32 	%f111, [%rd33+188];
	add.f32 	%f112, %f110, %f111;
	ld.global.f32 	%f113, [%rd33+192];
	add.f32 	%f114, %f112, %f113;
	ld.global.f32 	%f115, [%rd33+196];
	add.f32 	%f116, %f114, %f115;
	ld.global.f32 	%f117, [%rd33+200];
	add.f32 	%f118, %f116, %f117;
	ld.global.f32 	%f119, [%rd33+204];
	add.f32 	%f120, %f118, %f119;
	ld.global.f32 	%f121, [%rd33+208];
	add.f32 	%f122, %f120, %f121;
	ld.global.f32 	%f123, [%rd33+212];
	add.f32 	%f124, %f122, %f123;
	ld.global.f32 	%f125, [%rd33+216];
	add.f32 	%f126, %f124, %f125;
	ld.global.f32 	%f127, [%rd33+220];
	add.f32 	%f128, %f126, %f127;
	ld.global.f32 	%f129, [%rd33+224];
	add.f32 	%f130, %f128, %f129;
	ld.global.f32 	%f131, [%rd33+228];
	add.f32 	%f132, %f130, %f131;
	ld.global.f32 	%f133, [%rd33+232];
	add.f32 	%f134, %f132, %f133;
	ld.global.f32 	%f135, [%rd33+236];
	add.f32 	%f136, %f134, %f135;
	ld.global.f32 	%f137, [%rd33+240];
	add.f32 	%f138, %f136, %f137;
	ld.global.f32 	%f139, [%rd33+244];
	add.f32 	%f140, %f138, %f139;
	ld.global.f32 	%f141, [%rd33+248];
	add.f32 	%f142, %f140, %f141;
	ld.global.f32 	%f143, [%rd33+252];
	add.f32 	%f144, %f142, %f143;
	ld.global.f32 	%f145, [%rd33+256];
	add.f32 	%f146, %f144, %f145;
	ld.global.f32 	%f147, [%rd33+260];
	add.f32 	%f148, %f146, %f147;
	ld.global.f32 	%f149, [%rd33+264];
	add.f32 	%f150, %f148, %f149;
	ld.global.f32 	%f151, [%rd33+268];
	add.f32 	%f152, %f150, %f151;
	ld.global.f32 	%f153, [%rd33+272];
	add.f32 	%f154, %f152, %f153;
	ld.global.f32 	%f155, [%rd33+276];
	add.f32 	%f156, %f154, %f155;
	ld.global.f32 	%f157, [%rd33+280];
	add.f32 	%f158, %f156, %f157;
	ld.global.f32 	%f159, [%rd33+284];
	add.f32 	%f160, %f158, %f159;
	ld.global.f32 	%f161, [%rd33+288];
	add.f32 	%f162, %f160, %f161;
	ld.global.f32 	%f163, [%rd33+292];
	add.f32 	%f164, %f162, %f163;
	ld.global.f32 	%f165, [%rd33+296];
	add.f32 	%f166, %f164, %f165;
	ld.global.f32 	%f167, [%rd33+300];
	add.f32 	%f168, %f166, %f167;
	ld.global.f32 	%f169, [%rd33+304];
	add.f32 	%f170, %f168, %f169;
	ld.global.f32 	%f171, [%rd33+308];
	add.f32 	%f172, %f170, %f171;
	ld.global.f32 	%f173, [%rd33+312];
	add.f32 	%f174, %f172, %f173;
	ld.global.f32 	%f175, [%rd33+316];
	add.f32 	%f176, %f174, %f175;
	ld.global.f32 	%f177, [%rd33+320];
	add.f32 	%f178, %f176, %f177;
	ld.global.f32 	%f179, [%rd33+324];
	add.f32 	%f180, %f178, %f179;
	ld.global.f32 	%f181, [%rd33+328];
	add.f32 	%f182, %f180, %f181;
	ld.global.f32 	%f183, [%rd33+332];
	add.f32 	%f184, %f182, %f183;
	ld.global.f32 	%f185, [%rd33+336];
	add.f32 	%f186, %f184, %f185;
	ld.global.f32 	%f187, [%rd33+340];
	add.f32 	%f188, %f186, %f187;
	ld.global.f32 	%f189, [%rd33+344];
	add.f32 	%f190, %f188, %f189;
	ld.global.f32 	%f191, [%rd33+348];
	add.f32 	%f192, %f190, %f191;
	ld.global.f32 	%f193, [%rd33+352];
	add.f32 	%f194, %f192, %f193;
	ld.global.f32 	%f195, [%rd33+356];
	add.f32 	%f196, %f194, %f195;
	ld.global.f32 	%f197, [%rd33+360];
	add.f32 	%f198, %f196, %f197;
	ld.global.f32 	%f199, [%rd33+364];
	add.f32 	%f200, %f198, %f199;
	ld.global.f32 	%f201, [%rd33+368];
	add.f32 	%f202, %f200, %f201;
	ld.global.f32 	%f203, [%rd33+372];
	add.f32 	%f204, %f202, %f203;
	ld.global.f32 	%f205, [%rd33+376];
	add.f32 	%f206, %f204, %f205;
	ld.global.f32 	%f207, [%rd33+380];
	add.f32 	%f208, %f206, %f207;
	ld.global.f32 	%f209, [%rd33+384];
	add.f32 	%f210, %f208, %f209;
	ld.global.f32 	%f211, [%rd33+388];
	add.f32 	%f212, %f210, %f211;
	ld.global.f32 	%f213, [%rd33+392];
	add.f32 	%f214, %f212, %f213;
	ld.global.f32 	%f215, [%rd33+396];
	add.f32 	%f216, %f214, %f215;
	ld.global.f32 	%f217, [%rd33+400];
	add.f32 	%f218, %f216, %f217;
	ld.global.f32 	%f219, [%rd33+404];
	add.f32 	%f220, %f218, %f219;
	ld.global.f32 	%f221, [%rd33+408];
	add.f32 	%f222, %f220, %f221;
	ld.global.f32 	%f223, [%rd33+412];
	add.f32 	%f224, %f222, %f223;
	ld.global.f32 	%f225, [%rd33+416];
	add.f32 	%f226, %f224, %f225;
	ld.global.f32 	%f227, [%rd33+420];
	add.f32 	%f228, %f226, %f227;
	ld.global.f32 	%f229, [%rd33+424];
	add.f32 	%f230, %f228, %f229;
	ld.global.f32 	%f231, [%rd33+428];
	add.f32 	%f232, %f230, %f231;
	ld.global.f32 	%f233, [%rd33+432];
	add.f32 	%f234, %f232, %f233;
	ld.global.f32 	%f235, [%rd33+436];
	add.f32 	%f236, %f234, %f235;
	ld.global.f32 	%f237, [%rd33+440];
	add.f32 	%f238, %f236, %f237;
	ld.global.f32 	%f239, [%rd33+444];
	add.f32 	%f240, %f238, %f239;
	ld.global.f32 	%f241, [%rd33+448];
	add.f32 	%f242, %f240, %f241;
	ld.global.f32 	%f243, [%rd33+452];
	add.f32 	%f244, %f242, %f243;
	ld.global.f32 	%f245, [%rd33+456];
	add.f32 	%f246, %f244, %f245;
	ld.global.f32 	%f247, [%rd33+460];
	add.f32 	%f248, %f246, %f247;
	ld.global.f32 	%f249, [%rd33+464];
	add.f32 	%f250, %f248, %f249;
	ld.global.f32 	%f251, [%rd33+468];
	add.f32 	%f252, %f250, %f251;
	ld.global.f32 	%f253, [%rd33+472];
	add.f32 	%f254, %f252, %f253;
	ld.global.f32 	%f255, [%rd33+476];
	add.f32 	%f256, %f254, %f255;
	ld.global.f32 	%f257, [%rd33+480];
	add.f32 	%f258, %f256, %f257;
	ld.global.f32 	%f259, [%rd33+484];
	add.f32 	%f260, %f258, %f259;
	ld.global.f32 	%f261, [%rd33+488];
	add.f32 	%f262, %f260, %f261;
	ld.global.f32 	%f263, [%rd33+492];
	add.f32 	%f264, %f262, %f263;
	ld.global.f32 	%f265, [%rd33+496];
	add.f32 	%f266, %f264, %f265;
	ld.global.f32 	%f267, [%rd33+500];
	add.f32 	%f268, %f266, %f267;
	ld.global.f32 	%f269, [%rd33+504];
	add.f32 	%f270, %f268, %f269;
	ld.global.f32 	%f271, [%rd33+508];
	add.f32 	%f272, %f270, %f271;
	mul.wide.u32 	%rd34, %r1, 4;
	mov.u64 	%rd35, row_sum;
	add.s64 	%rd36, %rd35, %rd34;
	st.global.f32 	[%rd36], %f272;
$L__BB0_11:
	@%p5 bra 	$L__BB0_13;
	mov.u64 	%rd38, exp_x;
	add.s64 	%rd39, %rd38, %rd8;
	add.s64 	%rd41, %rd39, %rd10;
	ld.global.f32 	%f273, [%rd41];
	mul.wide.u32 	%rd42, %r1, 4;
	mov.u64 	%rd43, row_sum;
	add.s64 	%rd44, %rd43, %rd42;
	ld.global.f32 	%f274, [%rd44];
	div.rn.f32 	%f275, %f273, %f274;
	mov.u64 	%rd45, result;
	add.s64 	%rd46, %rd45, %rd8;
	add.s64 	%rd47, %rd46, %rd10;
	st.global.f32 	[%rd47], %f275;
	shl.b32 	%r14, %r1, 7;
	add.s32 	%r15, %r14, %r2;
	cvta.to.global.u64 	%rd48, %rd7;
	mul.wide.s32 	%rd49, %r15, 4;
	add.s64 	%rd50, %rd48, %rd49;
	st.global.f32 	[%rd50], %f275;
$L__BB0_13:
	ret;

}


// ===== COMPILED SASS (sm_100) =====

	.target	sm_100

	.elftype	@"ET_EXEC"


//--------------------- .note.nv.tkinfo           --------------------------
	.section	.note.nv.tkinfo,"",@"SHT_NOTE"
	.sectionflags	@"SHF_NOTE_NV_TKINFO"
	.tkinfo
        /*0018*/ 	.word	0x00000002
        /*0030*/ 	.string	""
        /*0030*/ 	.string	"ptxas"
        /*0030*/ 	.string	"Cuda compilation tools, release 13.0, V13.0.88"
        /*0030*/ 	.string	"Build cuda_13.0.r13.0/compiler.36424714_0"
        /*0030*/ 	.string	"-arch sm_100 -m 64 "



//--------------------- .note.nv.cuinfo           --------------------------
	.section	.note.nv.cuinfo,"",@"SHT_NOTE"
	.sectionflags	@"SHF_NOTE_NV_CUINFO"
        /*0018*/ 	.short	0x0002
        /*001a*/ 	.short	0x0064
        /*001c*/ 	.short	0x0082
	.zero		2


//--------------------- .nv.info                  --------------------------
	.section	.nv.info,"",@"SHT_CUDA_INFO"
	.align	4


	//----- nvinfo : EIATTR_REGCOUNT
	.align		4
        /*0000*/ 	.byte	0x04, 0x2f
        /*0002*/ 	.short	(.L_7 - .L_6)
	.align		4
.L_6:
        /*0004*/ 	.word	index@(_Z23softmax_tile_256_kernelPfS_)
        /*0008*/ 	.word	0x0000001e


	//----- nvinfo : EIATTR_FRAME_SIZE
	.align		4
.L_7:
        /*000c*/ 	.byte	0x04, 0x11
        /*000e*/ 	.short	(.L_9 - .L_8)
	.align		4
.L_8:
        /*0010*/ 	.word	index@($__internal_0_$__cuda_sm3x_div_rn_noftz_f32_slowpath)
        /*0014*/ 	.word	0x00000000


	//----- nvinfo : EIATTR_FRAME_SIZE
	.align		4
.L_9:
        /*0018*/ 	.byte	0x04, 0x11
        /*001a*/ 	.short	(.L_11 - .L_10)
	.align		4
.L_10:
        /*001c*/ 	.word	index@(_Z23softmax_tile_256_kernelPfS_)
        /*0020*/ 	.word	0x00000000


	//----- nvinfo : EIATTR_MIN_STACK_SIZE
	.align		4
.L_11:
        /*0024*/ 	.byte	0x04, 0x12
        /*0026*/ 	.short	(.L_13 - .L_12)
	.align		4
.L_12:
        /*0028*/ 	.word	index@(_Z23softmax_tile_256_kernelPfS_)
        /*002c*/ 	.word	0x00000000
.L_13:


//--------------------- .nv.compat                --------------------------
	.section	.nv.compat,"",@"SHT_CUDA_COMPAT_INFO"
	.align	4
        /*0000*/ 	.byte	0x02, 0x09, 0x00, 0x00, 0x02, 0x02, 0x01, 0x00, 0x02, 0x05, 0x05, 0x00, 0x03, 0x07, 0x01, 0x01
        /*0010*/ 	.byte	0x02, 0x03, 0x00, 0x00, 0x02, 0x06, 0x01, 0x00, 0x04, 0x0b, 0x08, 0x00, 0x01, 0x00, 0x00, 0x00
        /*0020*/ 	.byte	0x00, 0x00, 0x00, 0x00


//--------------------- .nv.info._Z23softmax_tile_256_kernelPfS_ --------------------------
	.section	.nv.info._Z23softmax_tile_256_kernelPfS_,"",@"SHT_CUDA_INFO"
	.sectionflags	@""
	.align	4


	//----- nvinfo : EIATTR_CUDA_API_VERSION
	.align		4
        /*0000*/ 	.byte	0x04, 0x37
        /*0002*/ 	.short	(.L_15 - .L_14)
.L_14:
        /*0004*/ 	.word	0x00000082


	//----- nvinfo : EIATTR_KPARAM_INFO
	.align		4
.L_15:
        /*0008*/ 	.byte	0x04, 0x17
        /*000a*/ 	.short	(.L_17 - .L_16)
.L_16:
        /*000c*/ 	.word	0x00000000
        /*0010*/ 	.short	0x0001
        /*0012*/ 	.short	0x0008
        /*0014*/ 	.byte	0x00, 0xf5, 0x21, 0x00


	//----- nvinfo : EIATTR_KPARAM_INFO
	.align		4
.L_17:
        /*0018*/ 	.byte	0x04, 0x17
        /*001a*/ 	.short	(.L_19 - .L_18)
.L_18:
        /*001c*/ 	.word	0x00000000
        /*0020*/ 	.short	0x0000
        /*0022*/ 	.short	0x0000
        /*0024*/ 	.byte	0x00, 0xf5, 0x21, 0x00


	//----- nvinfo : EIATTR_SPARSE_MMA_MASK
	.align		4
.L_19:
        /*0028*/ 	.byte	0x03, 0x50
        /*002a*/ 	.short	0x0000


	//----- nvinfo : EIATTR_MAXREG_COUNT
	.align		4
        /*002c*/ 	.byte	0x03, 0x1b
        /*002e*/ 	.short	0x00ff


	//----- nvinfo : EIATTR_MERCURY_ISA_VERSION
	.align		4
        /*0030*/ 	.byte	0x03, 0x5f
        /*0032*/ 	.short	0x0101


	//----- nvinfo : EIATTR_VRC_CTA_INIT_COUNT
	.align		4
        /*0034*/ 	.byte	0x02, 0x4a
	.zero		1
	.zero		1


	//----- nvinfo : EIATTR_EXIT_INSTR_OFFSETS
	.align		4
        /*0038*/ 	.byte	0x04, 0x1c
        /*003a*/ 	.short	(.L_21 - .L_20)


	//   ....[0]....
.L_20:
        /*003c*/ 	.word	0x00002b70


	//   ....[1]....
        /*0040*/ 	.word	0x00002d40


	//----- nvinfo : EIATTR_CRS_STACK_SIZE
	.align		4
.L_21:
        /*0044*/ 	.byte	0x04, 0x1e
        /*0046*/ 	.short	(.L_23 - .L_22)
.L_22:
        /*0048*/ 	.word	0x00000000


	//----- nvinfo : EIATTR_CBANK_PARAM_SIZE
	.align		4
.L_23:
        /*004c*/ 	.byte	0x03, 0x19
        /*004e*/ 	.short	0x0010


	//----- nvinfo : EIATTR_PARAM_CBANK
	.align		4
        /*0050*/ 	.byte	0x04, 0x0a
        /*0052*/ 	.short	(.L_25 - .L_24)
	.align		4
.L_24:
        /*0054*/ 	.word	index@(.nv.constant0._Z23softmax_tile_256_kernelPfS_)
        /*0058*/ 	.short	0x0380
        /*005a*/ 	.short	0x0010


	//----- nvinfo : EIATTR_SW_WAR
	.align		4
.L_25:
        /*005c*/ 	.byte	0x04, 0x36
        /*005e*/ 	.short	(.L_27 - .L_26)
.L_26:
        /*0060*/ 	.word	0x00000008
.L_27:


//--------------------- .nv.callgraph             --------------------------
	.section	.nv.callgraph,"",@"SHT_CUDA_CALLGRAPH"
	.align	4
	.sectionentsize	8
	.align		4
        /*0000*/ 	.word	0x00000000
	.align		4
        /*0004*/ 	.word	0xffffffff
	.align		4
        /*0008*/ 	.word	0x00000000
	.align		4
        /*000c*/ 	.word	0xfffffffe
	.align		4
        /*0010*/ 	.word	0x00000000
	.align		4
        /*0014*/ 	.word	0xfffffffd
	.align		4
        /*0018*/ 	.word	0x00000000
	.align		4
        /*001c*/ 	.word	0xfffffffc


//--------------------- .nv.constant4             --------------------------
	.section	.nv.constant4,"a",@progbits
	.align	8
	.align		8
.nv.constant4:
        /*0000*/ 	.dword	x
	.align		8
        /*0008*/ 	.dword	row_max
	.align		8
        /*0010*/ 	.dword	x_shifted
	.align		8
        /*0018*/ 	.dword	exp_x
	.align		8
        /*0020*/ 	.dword	row_sum
	.align		8
        /*0028*/ 	.dword	result


//--------------------- .text._Z23softmax_tile_256_kernelPfS_ --------------------------
	.section	.text._Z23softmax_tile_256_kernelPfS_,"ax",@progbits
	.align	128
        .global         _Z23softmax_tile_256_kernelPfS_
        .type           _Z23softmax_tile_256_kernelPfS_,@function
        .size           _Z23softmax_tile_256_kernelPfS_,(.L_x_20 - _Z23softmax_tile_256_kernelPfS_)
        .other          _Z23softmax_tile_256_kernelPfS_,@"STO_CUDA_ENTRY STV_DEFAULT"
_Z23softmax_tile_256_kernelPfS_:
.text._Z23softmax_tile_256_kernelPfS_:
[----:B------:R-:W-:Y:S01]  /*0000*/  LDC R1, c[0x0][0x37c] ;  /* 0x0000df00ff017b82 */ /* 0x000fe20000000800 */
[----:B------:R-:W0:Y:S07]  /*0010*/  S2R R4, SR_TID.X ;  /* 0x0000000000047919 */ /* 0x000e2e0000002100 */
[----:B------:R-:W1:Y:S01]  /*0020*/  LDC R0, c[0x0][0x364] ;  /* 0x0000d900ff007b82 */ /* 0x000e620000000800 */
[----:B------:R-:W1:Y:S07]  /*0030*/  S2R R5, SR_TID.Y ;  /* 0x0000000000057919 */ /* 0x000e6e0000002200 */
[----:B------:R-:W0:Y:S08]  /*0040*/  S2UR UR5, SR_CTAID.X ;  /* 0x00000000000579c3 */ /* 0x000e300000002500 */
[----:B------:R-:W0:Y:S08]  /*0050*/  LDC R3, c[0x0][0x360] ;  /* 0x0000d800ff037b82 */ /* 0x000e300000000800 */
[----:B------:R-:W1:Y:S08]  /*0060*/  S2UR UR4, SR_CTAID.Y ;  /* 0x00000000000479c3 */ /* 0x000e700000002600 */
[----:B------:R-:W2:Y:S01]  /*0070*/  LDC.64 R6, c[0x4][RZ] ;  /* 0x01000000ff067b82 */ /* 0x000ea20000000a00 */
[----:B0-----:R-:W-:-:S05]  /*0080*/  IMAD R4, R3, UR5, R4 ;  /* 0x0000000503047c24 */ /* 0x001fca000f8e0204 */
[----:B------:R-:W-:Y:S01]  /*0090*/  ISETP.GE.AND P0, PT, R4, 0x80, PT ;  /* 0x000000800400780c */ /* 0x000fe20003f06270 */
[----:B-1----:R-:W-:Y:S01]  /*00a0*/  IMAD R5, R0, UR4, R5 ;  /* 0x0000000400057c24 */ /* 0x002fe2000f8e0205 */
[----:B------:R-:W0:Y:S04]  /*00b0*/  LDCU.64 UR4, c[0x0][0x358] ;  /* 0x00006b00ff0477ac */ /* 0x000e280008000a00 */
[----:B------:R-:W-:-:S13]  /*00c0*/  ISETP.LT.U32.AND P0, PT, R5, 0x100, !P0 ;  /* 0x000001000500780c */ /* 0x000fda0004701070 */
[----:B------:R-:W1:Y:S01]  /*00d0*/  @P0 LDC.64 R8, c[0x0][0x380] ;  /* 0x0000e000ff080b82 */ /* 0x000e620000000a00 */
[----:B------:R-:W-:-:S04]  /*00e0*/  @P0 IMAD R3, R5, 0x80, R4 ;  /* 0x0000008005030824 */ /* 0x000fc800078e0204 */
[----:B-1----:R-:W-:-:S06]  /*00f0*/  @P0 IMAD.WIDE R8, R3, 0x4, R8 ;  /* 0x0000000403080825 */ /* 0x002fcc00078e0208 */
[----:B0-----:R-:W3:Y:S01]  /*0100*/  @P0 LDG.E R9, desc[UR4][R8.64] ;  /* 0x0000000408090981 */ /* 0x001ee2000c1e1900 */
[C---:B--2---:R-:W-:Y:S01]  /*0110*/  IMAD.WIDE.U32 R6, R5.reuse, 0x200, R6 ;  /* 0x0000020005067825 */ /* 0x044fe200078e0006 */
[----:B------:R-:W-:Y:S01]  /*0120*/  ISETP.GE.U32.AND P1, PT, R5, 0x100, PT ;  /* 0x000001000500780c */ /* 0x000fe20003f26070 */
[----:B------:R-:W-:Y:S03]  /*0130*/  BSSY.RECONVERGENT B0, `(.L_x_0) ;  /* 0x0000186000007945 */ /* 0x000fe60003800200 */
[C---:B------:R-:W-:Y:S01]  /*0140*/  ISETP.EQ.AND P1, PT, R4.reuse, RZ, !P1 ;  /* 0x000000ff0400720c */ /* 0x040fe20004f22270 */
[----:B------:R-:W-:-:S05]  /*0150*/  IMAD.WIDE R2, R4, 0x4, R6 ;  /* 0x0000000404027825 */ /* 0x000fca00078e0206 */
[----:B---3--:R0:W-:Y:S07]  /*0160*/  @P0 STG.E desc[UR4][R2.64], R9 ;  /* 0x0000000902000986 */ /* 0x0081ee000c101904 */
[----:B------:R-:W-:Y:S05]  /*0170*/  @!P1 BRA `(.L_x_1) ;  /* 0x0000001800049947 */ /* 0x000fea0003800000 */
[----:B------:R-:W2:Y:S04]  /*0180*/  LDG.E R19, desc[UR4][R6.64] ;  /* 0x0000000406137981 */ /* 0x000ea8000c1e1900 */
[----:B------:R-:W2:Y:S04]  /*0190*/  LDG.E R20, desc[UR4][R6.64+0x4] ;  /* 0x0000040406147981 */ /* 0x000ea8000c1e1900 */
[----:B------:R-:W3:Y:S04]  /*01a0*/  LDG.E R26, desc[UR4][R6.64+0x8] ;  /* 0x00000804061a7981 */ /* 0x000ee8000c1e1900 */
[----:B------:R-:W4:Y:S04]  /*01b0*/  LDG.E R18, desc[UR4][R6.64+0xc] ;  /* 0x00000c0406127981 */ /* 0x000f28000c1e1900 */
[----:B------:R-:W5:Y:S04]  /*01c0*/  LDG.E R17, desc[UR4][R6.64+0x10] ;  /* 0x0000100406117981 */ /* 0x000f68000c1e1900 */
[----:B------:R-:W5:Y:S04]  /*01d0*/  LDG.E R16, desc[UR4][R6.64+0x14] ;  /* 0x0000140406107981 */ /* 0x000f68000c1e1900 */
[----:B------:R-:W5:Y:S04]  /*01e0*/  LDG.E R15, desc[UR4][R6.64+0x18] ;  /* 0x00001804060f7981 */ /* 0x000f68000c1e1900 */
[----:B------:R-:W5:Y:S04]  /*01f0*/  LDG.E R14, desc[UR4][R6.64+0x1c] ;  /* 0x00001c04060e7981 */ /* 0x000f68000c1e1900 */
[----:B------:R-:W5:Y:S04]  /*0200*/  LDG.E R13, desc[UR4][R6.64+0x20] ;  /* 0x00002004060d7981 */ /* 0x000f68000c1e1900 */
[----:B------:R-:W5:Y:S04]  /*0210*/  LDG.E R12, desc[UR4][R6.64+0x24] ;  /* 0x00002404060c7981 */ /* 0x000f68000c1e1900 */
[----:B------:R-:W5:Y:S04]  /*0220*/  LDG.E R11, desc[UR4][R6.64+0x28] ;  /* 0x00002804060b7981 */ /* 0x000f68000c1e1900 */
[----:B------:R-:W5:Y:S04]  /*0230*/  LDG.E R10, desc[UR4][R6.64+0x2c] ;  /* 0x00002c04060a7981 */ /* 0x000f68000c1e1900 */
[----:B0-----:R-:W5:Y:S04]  /*0240*/  LDG.E R9, desc[UR4][R6.64+0x30] ;  /* 0x0000300406097981 */ /* 0x001f68000c1e1900 */
[----:B------:R-:W5:Y:S04]  /*0250*/  LDG.E R0, desc[UR4][R6.64+0x34] ;  /* 0x0000340406007981 */ /* 0x000f68000c1e1900 */
[----:B------:R-:W5:Y:S04]  /*0260*/  LDG.E R8, desc[UR4][R6.64+0x38] ;  /* 0x0000380406087981 */ /* 0x000f68000c1e1900 */
[----:B------:R-:W5:Y:S04]  /*0270*/  LDG.E R21, desc[UR4][R6.64+0x3c] ;  /* 0x00003c0406157981 */ /* 0x000f68000c1e1900 */
[----:B------:R-:W5:Y:S04]  /*0280*/  LDG.E R22, desc[UR4][R6.64+0x40] ;  /* 0x0000400406167981 */ /* 0x000f68000c1e1900 */
[----:B------:R-:W5:Y:S04]  /*0290*/  LDG.E R25, desc[UR4][R6.64+0x44] ;  /* 0x0000440406197981 */ /* 0x000f68000c1e1900 */
[----:B------:R-:W5:Y:S04]  /*02a0*/  LDG.E R24, desc[UR4][R6.64+0x48] ;  /* 0x0000480406187981 */ /* 0x000f68000c1e1900 */
[----:B------:R-:W5:Y:S01]  /*02b0*/  LDG.E R23, desc[UR4][R6.64+0x4c] ;  /* 0x00004c0406177981 */ /* 0x000f62000c1e1900 */
[----:B--2---:R-:W-:-:S04]  /*02c0*/  FSETP.GT.AND P2, PT, R20, R19, PT ;  /* 0x000000131400720b */ /* 0x004fc80003f44000 */
[----:B------:R-:W-:Y:S02]  /*02d0*/  FSEL R19, R20, R19, P2 ;  /* 0x0000001314137208 */ /* 0x000fe40001000000 */
[----:B------:R-:W2:Y:S02]  /*02e0*/  LDG.E R20, desc[UR4][R6.64+0x50] ;  /* 0x0000500406147981 */ /* 0x000ea4000c1e1900 */
[----:B---3--:R-:W-:-:S04]  /*02f0*/  FSETP.GT.AND P2, PT, R26, R19, PT ;  /* 0x000000131a00720b */ /* 0x008fc80003f44000 */
[----:B------:R-:W-:Y:S02]  /*0300*/  FSEL R27, R26, R19, P2 ;  /* 0x000000131a1b7208 */ /* 0x000fe40001000000 */
[----:B------:R-:W3:Y:S02]  /*0310*/  LDG.E R19, desc[UR4][R6.64+0x54] ;  /* 0x0000540406137981 */ /* 0x000ee4000c1e1900 */
[----:B----4-:R-:W-:-:S04]  /*0320*/  FSETP.GT.AND P2, PT, R18, R27, PT ;  /* 0x0000001b1200720b */ /* 0x010fc80003f44000 */
[----:B------:R-:W-:Y:S02]  /*0330*/  FSEL R26, R18, R27, P2 ;  /* 0x0000001b121a7208 */ /* 0x000fe40001000000 */
[----:B------:R-:W4:Y:S02]  /*0340*/  LDG.E R18, desc[UR4][R6.64+0x58] ;  /* 0x0000580406127981 */ /* 0x000f24000c1e1900 */
[----:B-----5:R-:W-:-:S04]  /*0350*/  FSETP.GT.AND P2, PT, R17, R26, PT ;  /* 0x0000001a1100720b */ /* 0x020fc80003f44000 */
[----:B------:R-:W-:Y:S02]  /*0360*/  FSEL R27, R17, R26, P2 ;  /* 0x0000001a111b7208 */ /* 0x000fe40001000000 */
[----:B------:R-:W5:Y:S02]  /*0370*/  LDG.E R17, desc[UR4][R6.64+0x5c] ;  /* 0x00005c0406117981 */ /* 0x000f64000c1e1900 */
[----:B------:R-:W-:-:S04]  /*0380*/  FSETP.GT.AND P2, PT, R16, R27, PT ;  /* 0x0000001b1000720b */ /* 0x000fc80003f44000 */
        /* <DEDUP_REMOVED lines=296> */
[CC--:B------:R-:W-:Y:S02]  /*1610*/  FSETP.GT.AND P2, PT, R12.reuse, R27.reuse, PT ;  /* 0x0000001b0c00720b */ /* 0x0c0fe40003f44000 */
[----:B------:R-:W5:Y:S02]  /*1620*/  LDG.E R26, desc[UR4][R6.64+0x1ec] ;  /* 0x0001ec04061a7981 */ /* 0x000f64000c1e1900 */
[----:B------:R-:W-:-:S04]  /*1630*/  FSEL R12, R12, R27, P2 ;  /* 0x0000001b0c0c7208 */ /* 0x000fc80001000000 */
        /* <DEDUP_REMOVED lines=8> */
[----:B------:R-:W5:Y:S04]  /*16c0*/  LDG.E R12, desc[UR4][R6.64+0x1f8] ;  /* 0x0001f804060c7981 */ /* 0x000f68000c1e1900 */
[----:B------:R0:W5:Y:S01]  /*16d0*/  LDG.E R9, desc[UR4][R6.64+0x1fc] ;  /* 0x0001fc0406097981 */ /* 0x000162000c1e1900 */
[----:B------:R-:W-:-:S04]  /*16e0*/  FSETP.GT.AND P2, PT, R0, R27, PT ;  /* 0x0000001b0000720b */ /* 0x000fc80003f44000 */
[----:B------:R-:W-:-:S04]  /*16f0*/  FSEL R27, R0, R27, P2 ;  /* 0x0000001b001b7208 */ /* 0x000fc80001000000 */
[CC--:B------:R-:W-:Y:S01]  /*1700*/  FSETP.GT.AND P2, PT, R8.reuse, R27.reuse, PT ;  /* 0x0000001b0800720b */ /* 0x0c0fe20003f44000 */
[----:B0-----:R-:W0:Y:S03]  /*1710*/  LDC.64 R6, c[0x4][0x8] ;  /* 0x01000200ff067b82 */ /* 0x001e260000000a00 */
[----:B------:R-:W-:-:S04]  /*1720*/  FSEL R8, R8, R27, P2 ;  /* 0x0000001b08087208 */ /* 0x000fc80001000000 */
[----:B------:R-:W-:-:S04]  /*1730*/  FSETP.GT.AND P2, PT, R21, R8, PT ;  /* 0x000000081500720b */ /* 0x000fc80003f44000 */
        /* <DEDUP_REMOVED lines=8> */
[----:B------:R-:W-:Y:S01]  /*17c0*/  FSEL R23, R23, R24, P2 ;  /* 0x0000001817177208 */ /* 0x000fe20001000000 */
[----:B0-----:R-:W-:-:S03]  /*17d0*/  IMAD.WIDE.U32 R6, R5, 0x4, R6 ;  /* 0x0000000405067825 */ /* 0x001fc600078e0006 */
[----:B--2---:R-:W-:-:S04]  /*17e0*/  FSETP.GT.AND P2, PT, R20, R23, PT ;  /* 0x000000171400720b */ /* 0x004fc80003f44000 */
[----:B------:R-:W-:-:S04]  /*17f0*/  FSEL R20, R20, R23, P2 ;  /* 0x0000001714147208 */ /* 0x000fc80001000000 */
[----:B---3--:R-:W-:-:S04]  /*1800*/  FSETP.GT.AND P2, PT, R19, R20, PT ;  /* 0x000000141300720b */ /* 0x008fc80003f44000 */
[----:B------:R-:W-:-:S04]  /*1810*/  FSEL R19, R19, R20, P2 ;  /* 0x0000001413137208 */ /* 0x000fc80001000000 */
[----:B----4-:R-:W-:-:S04]  /*1820*/  FSETP.GT.AND P2, PT, R18, R19, PT ;  /* 0x000000131200720b */ /* 0x010fc80003f44000 */
[----:B------:R-:W-:-:S04]  /*1830*/  FSEL R18, R18, R19, P2 ;  /* 0x0000001312127208 */ /* 0x000fc80001000000 */
[----:B-----5:R-:W-:-:S04]  /*1840*/  FSETP.GT.AND P2, PT, R17, R18, PT ;  /* 0x000000121100720b */ /* 0x020fc80003f44000 */
        /* <DEDUP_REMOVED lines=18> */
[----:B------:R-:W-:-:S05]  /*1970*/  FSEL R9, R9, R12, P2 ;  /* 0x0000000c09097208 */ /* 0x000fca0001000000 */
[----:B------:R1:W-:Y:S04]  /*1980*/  STG.E desc[UR4][R6.64], R9 ;  /* 0x0000000906007986 */ /* 0x0003e8000c101904 */
.L_x_1:
[----:B------:R-:W-:Y:S05]  /*1990*/  BSYNC.RECONVERGENT B0 ;  /* 0x0000000000007941 */ /* 0x000fea0003800200 */
.L_x_0:
[----:B------:R-:W-:Y:S04]  /*19a0*/  BSSY.RECONVERGENT B0, `(.L_x_2) ;  /* 0x0000014000007945 */ /* 0x000fe80003800200 */
[----:B------:R-:W-:Y:S05]  /*19b0*/  @!P0 BRA `(.L_x_3) ;  /* 0x0000000000488947 */ /* 0x000fea0003800000 */
[----:B-1----:R-:W1:Y:S01]  /*19c0*/  LDC.64 R6, c[0x4][0x8] ;  /* 0x01000200ff067b82 */ /* 0x002e620000000a00 */
[----:B0-----:R-:W2:Y:S07]  /*19d0*/  LDG.E R2, desc[UR4][R2.64] ;  /* 0x0000000402027981 */ /* 0x001eae000c1e1900 */
[----:B------:R-:W0:Y:S01]  /*19e0*/  LDC.64 R8, c[0x4][0x18] ;  /* 0x01000600ff087b82 */ /* 0x000e220000000a00 */
[----:B-1----:R-:W-:-:S07]  /*19f0*/  IMAD.WIDE.U32 R10, R5, 0x4, R6 ;  /* 0x00000004050a7825 */ /* 0x002fce00078e0006 */
[----:B------:R-:W1:Y:S01]  /*1a00*/  LDC.64 R6, c[0x4][0x10] ;  /* 0x01000400ff067b82 */ /* 0x000e620000000a00 */
[----:B------:R-:W2:Y:S01]  /*1a10*/  LDG.E R11, desc[UR4][R10.64] ;  /* 0x000000040a0b7981 */ /* 0x000ea2000c1e1900 */
[----:B0-----:R-:W-:-:S04]  /*1a20*/  IMAD.WIDE.U32 R8, R5, 0x200, R8 ;  /* 0x0000020005087825 */ /* 0x001fc800078e0008 */
[----:B------:R-:W-:-:S04]  /*1a30*/  IMAD.WIDE R8, R4, 0x4, R8 ;  /* 0x0000000404087825 */ /* 0x000fc800078e0208 */
[----:B-1----:R-:W-:-:S04]  /*1a40*/  IMAD.WIDE.U32 R6, R5, 0x200, R6 ;  /* 0x0000020005067825 */ /* 0x002fc800078e0006 */
[----:B------:R-:W-:-:S04]  /*1a50*/  IMAD.WIDE R6, R4, 0x4, R6 ;  /* 0x0000000404067825 */ /* 0x000fc800078e0206 */
[----:B--2---:R-:W-:-:S04]  /*1a60*/  FADD R13, R2, -R11 ;  /* 0x8000000b020d7221 */ /* 0x004fc80000000000 */
[----:B------:R-:W-:-:S05]  /*1a70*/  FMUL R0, R13, 1.4426950216293334961 ;  /* 0x3fb8aa3b0d007820 */ /* 0x000fca0000400000 */
[----:B------:R-:W-:-:S13]  /*1a80*/  FSETP.GEU.AND P2, PT, R0, -126, PT ;  /* 0xc2fc00000000780b */ /* 0x000fda0003f4e000 */
[----:B------:R-:W-:-:S04]  /*1a90*/  @!P2 FMUL R0, R0, 0.5 ;  /* 0x3f0000000000a820 */ /* 0x000fc80000400000 */
[----:B------:R-:W0:Y:S01]  /*1aa0*/  MUFU.EX2 R15, R0 ;  /* 0x00000000000f7308 */ /* 0x000e220000000800 */
[----:B------:R2:W-:Y:S01]  /*1ab0*/  STG.E desc[UR4][R6.64], R13 ;  /* 0x0000000d06007986 */ /* 0x0005e2000c101904 */
[----:B0-----:R-:W-:-:S05]  /*1ac0*/  @!P2 FMUL R15, R15, R15 ;  /* 0x0000000f0f0fa220 */ /* 0x001fca0000400000 */
[----:B------:R2:W-:Y:S02]  /*1ad0*/  STG.E desc[UR4][R8.64], R15 ;  /* 0x0000000f08007986 */ /* 0x0005e4000c101904 */
.L_x_3:
[----:B------:R-:W-:Y:S05]  /*1ae0*/  BSYNC.RECONVERGENT B0 ;  /* 0x0000000000007941 */ /* 0x000fea0003800200 */
.L_x_2:
[----:B------:R-:W-:Y:S04]  /*1af0*/  BSSY.RECONVERGENT B0, `(.L_x_4) ;  /* 0x0000107000007945 */ /* 0x000fe80003800200 */
[----:B------:R-:W-:Y:S05]  /*1b00*/  @!P1 BRA `(.L_x_5) ;  /* 0x0000001000149947 */ /* 0x000fea0003800000 */
[----:B0-----:R-:W0:Y:S02]  /*1b10*/  LDC.64 R2, c[0x4][0x18] ;  /* 0x01000600ff027b82 */ /* 0x001e240000000a00 */
[----:B0-----:R-:W-:-:S05]  /*1b20*/  IMAD.WIDE.U32 R2, R5, 0x200, R2 ;  /* 0x0000020005027825 */ /* 0x001fca00078e0002 */
[----:B-12---:R-:W2:Y:S04]  /*1b30*/  LDG.E R7, desc[UR4][R2.64] ;  /* 0x0000000402077981 */ /* 0x006ea8000c1e1900 */
        /* <DEDUP_REMOVED lines=20> */
[----:B------:R-:W5:Y:S01]  /*1c80*/  LDG.E R9, desc[UR4][R2.64+0x54] ;  /* 0x0000540402097981 */ /* 0x000f62000c1e1900 */
[----:B--2---:R-:W-:-:S04]  /*1c90*/  FADD R7, RZ, R7 ;  /* 0x00000007ff077221 */ /* 0x004fc80000000000 */
[----:B---3--:R-:W-:Y:S02]  /*1ca0*/  FADD R7, R7, R8 ;  /* 0x0000000807077221 */ /* 0x008fe40000000000 */
[----:B------:R-:W2:Y:S02]  /*1cb0*/  LDG.E R8, desc[UR4][R2.64+0x58] ;  /* 0x0000580402087981 */ /* 0x000ea4000c1e1900 */
[----:B----4-:R-:W-:Y:S02]  /*1cc0*/  FADD R27, R7, R26 ;  /* 0x0000001a071b7221 */ /* 0x010fe40000000000 */
[----:B------:R-:W3:Y:S02]  /*1cd0*/  LDG.E R7, desc[UR4][R2.64+0x5c] ;  /* 0x00005c0402077981 */ /* 0x000ee4000c1e1900 */
[----:B-----5:R-:W-:Y:S02]  /*1ce0*/  FADD R26, R27, R0 ;  /* 0x000000001b1a7221 */ /* 0x020fe40000000000 */
[----:B------:R-:W4:Y:S02]  /*1cf0*/  LDG.E R0, desc[UR4][R2.64+0x60] ;  /* 0x0000600402007981 */ /* 0x000f24000c1e1900 */
[----:B------:R-:W-:-:S02]  /*1d00*/  FADD R27, R26, R19 ;  /* 0x000000131a1b7221 */ /* 0x000fc40000000000 */
[----:B------:R-:W5:Y:S02]  /*1d10*/  LDG.E R19, desc[UR4][R2.64+0x64] ;  /* 0x0000640402137981 */ /* 0x000f64000c1e1900 */
[----:B------:R-:W-:Y:S02]  /*1d20*/  FADD R26, R27, R18 ;  /* 0x000000121b1a7221 */ /* 0x000fe40000000000 */
[----:B------:R-:W5:Y:S02]  /*1d30*/  LDG.E R18, desc[UR4][R2.64+0x68] ;  /* 0x0000680402127981 */ /* 0x000f64000c1e1900 */
[----:B------:R-:W-:Y:S02]  /*1d40*/  FADD R27, R26, R17 ;  /* 0x000000111a1b7221 */ /* 0x000fe40000000000 */
[----:B------:R-:W5:Y:S02]  /*1d50*/  LDG.E R17, desc[UR4][R2.64+0x6c] ;  /* 0x00006c0402117981 */ /* 0x000f64000c1e1900 */
        /* <DEDUP_REMOVED lines=30> */
[----:B--2---:R-:W-:-:S02]  /*1f40*/  FADD R26, R27, R8 ;  /* 0x000000081b1a7221 */ /* 0x004fc40000000000 */
[----:B------:R-:W2:Y:S02]  /*1f50*/  LDG.E R8, desc[UR4][R2.64+0xac] ;  /* 0x0000ac0402087981 */ /* 0x000ea4000c1e1900 */
[----:B---3--:R-:W-:Y:S02]  /*1f60*/  FADD R27, R26, R7 ;  /* 0x000000071a1b7221 */ /* 0x008fe40000000000 */
[----:B------:R-:W3:Y:S02]  /*1f70*/  LDG.E R7, desc[UR4][R2.64+0xb0] ;  /* 0x0000b00402077981 */ /* 0x000ee4000c1e1900 */
[----:B----4-:R-:W-:Y:S02]  /*1f80*/  FADD R26, R27, R0 ;  /* 0x000000001b1a7221 */ /* 0x010fe40000000000 */
[----:B------:R-:W4:Y:S02]  /*1f90*/  LDG.E R0, desc[UR4][R2.64+0xb4] ;  /* 0x0000b40402007981 */ /* 0x000f24000c1e1900 */
[----:B-----5:R-:W-:-:S02]  /*1fa0*/  FADD R27, R26, R19 ;  /* 0x000000131a1b7221 */ /* 0x020fc40000000000 */
        /* <DEDUP_REMOVED lines=160> */
[----:B------:R-:W5:Y:S04]  /*29b0*/  LDG.E R26, desc[UR4][R2.64+0x1f8] ;  /* 0x0001f804021a7981 */ /* 0x000f68000c1e1900 */
[----:B------:R0:W5:Y:S02]  /*29c0*/  LDG.E R9, desc[UR4][R2.64+0x1fc] ;  /* 0x0001fc0402097981 */ /* 0x000164000c1e1900 */
[----:B0-----:R-:W0:Y:S02]  /*29d0*/  LDC.64 R2, c[0x4][0x20] ;  /* 0x01000800ff027b82 */ /* 0x001e240000000a00 */
[----:B0-----:R-:W-:-:S04]  /*29e0*/  IMAD.WIDE.U32 R2, R5, 0x4, R2 ;  /* 0x0000000405027825 */ /* 0x001fc800078e0002 */
[----:B--2---:R-:W-:-:S04]  /*29f0*/  FADD R8, R27, R8 ;  /* 0x000000081b087221 */ /* 0x004fc80000000000 */
[----:B---3--:R-:W-:-:S04]  /*2a00*/  FADD R7, R8, R7 ;  /* 0x0000000708077221 */ /* 0x008fc80000000000 */
[----:B----4-:R-:W-:-:S04]  /*2a10*/  FADD R0, R7, R0 ;  /* 0x0000000007007221 */ /* 0x010fc80000000000 */
[----:B-----5:R-:W-:-:S04]  /*2a20*/  FADD R19, R0, R19 ;  /* 0x0000001300137221 */ /* 0x020fc80000000000 */
[----:B------:R-:W-:-:S04]  /*2a30*/  FADD R18, R19, R18 ;  /* 0x0000001213127221 */ /* 0x000fc80000000000 */
        /* <DEDUP_REMOVED lines=16> */
[----:B------:R-:W-:-:S05]  /*2b40*/  FADD R9, R26, R9 ;  /* 0x000000091a097221 */ /* 0x000fca0000000000 */
[----:B------:R3:W-:Y:S02]  /*2b50*/  STG.E desc[UR4][R2.64], R9 ;  /* 0x0000000902007986 */ /* 0x0007e4000c101904 */
.L_x_5:
[----:B------:R-:W-:Y:S05]  /*2b60*/  BSYNC.RECONVERGENT B0 ;  /* 0x0000000000007941 */ /* 0x000fea0003800200 */
.L_x_4:
[----:B------:R-:W-:Y:S05]  /*2b70*/  @!P0 EXIT ;  /* 0x000000000000894d */ /* 0x000fea0003800000 */
[----:B-12---:R-:W1:Y:S08]  /*2b80*/  LDC.64 R6, c[0x4][0x20] ;  /* 0x01000800ff067b82 */ /* 0x006e700000000a00 */
[----:B0--3--:R-:W0:Y:S01]  /*2b90*/  LDC.64 R2, c[0x4][0x18] ;  /* 0x01000600ff027b82 */ /* 0x009e220000000a00 */
[----:B-1----:R-:W-:-:S05]  /*2ba0*/  IMAD.WIDE.U32 R6, R5, 0x4, R6 ;  /* 0x0000000405067825 */ /* 0x002fca00078e0006 */
[----:B------:R-:W2:Y:S01]  /*2bb0*/  LDG.E R11, desc[UR4][R6.64] ;  /* 0x00000004060b7981 */ /* 0x000ea2000c1e1900 */
[----:B0-----:R-:W-:-:S04]  /*2bc0*/  IMAD.WIDE.U32 R2, R5, 0x200, R2 ;  /* 0x0000020005027825 */ /* 0x001fc800078e0002 */
[----:B------:R-:W-:-:S05]  /*2bd0*/  IMAD.WIDE R2, R4, 0x4, R2 ;  /* 0x0000000404027825 */ /* 0x000fca00078e0202 */
[----:B------:R-:W3:Y:S01]  /*2be0*/  LDG.E R0, desc[UR4][R2.64] ;  /* 0x0000000402007981 */ /* 0x000ee2000c1e1900 */
[----:B------:R-:W-:Y:S01]  /*2bf0*/  BSSY.RECONVERGENT B0, `(.L_x_6) ;  /* 0x000000c000007945 */ /* 0x000fe20003800200 */
[----:B--2---:R-:W0:Y:S08]  /*2c00*/  MUFU.RCP R8, R11 ;  /* 0x0000000b00087308 */ /* 0x004e300000001000 */
[----:B---3--:R-:W1:Y:S01]  /*2c10*/  FCHK P0, R0, R11 ;  /* 0x0000000b00007302 */ /* 0x008e620000000000 */
[----:B0-----:R-:W-:-:S04]  /*2c20*/  FFMA R9, R8, -R11, 1 ;  /* 0x3f80000008097423 */ /* 0x001fc8000000080b */
[----:B------:R-:W-:-:S04]  /*2c30*/  FFMA R9, R8, R9, R8 ;  /* 0x0000000908097223 */ /* 0x000fc80000000008 */
[----:B------:R-:W-:-:S04]  /*2c40*/  FFMA R8, R0, R9, RZ ;  /* 0x0000000900087223 */ /* 0x000fc800000000ff */
[----:B------:R-:W-:-:S04]  /*2c50*/  FFMA R10, R8, -R11, R0 ;  /* 0x8000000b080a7223 */ /* 0x000fc80000000000 */
[----:B------:R-:W-:Y:S01]  /*2c60*/  FFMA R9, R9, R10, R8 ;  /* 0x0000000a09097223 */ /* 0x000fe20000000008 */
[----:B-1----:R-:W-:Y:S06]  /*2c70*/  @!P0 BRA `(.L_x_7) ;  /* 0x00000000000c8947 */ /* 0x002fec0003800000 */
[----:B------:R-:W-:-:S07]  /*2c80*/  MOV R2, 0x2ca0 ;  /* 0x00002ca000027802 */ /* 0x000fce0000000f00 */
[----:B------:R-:W-:Y:S05]  /*2c90*/  CALL.REL.NOINC `($__internal_0_$__cuda_sm3x_div_rn_noftz_f32_slowpath) ;  /* 0x00000000002c7944 */ /* 0x000fea0003c00000 */
[----:B------:R-:W-:-:S07]  /*2ca0*/  IMAD.MOV.U32 R9, RZ, RZ, R0 ;  /* 0x000000ffff097224 */ /* 0x000fce00078e0000 */
.L_x_7:
[----:B------:R-:W-:Y:S05]  /*2cb0*/  BSYNC.RECONVERGENT B0 ;  /* 0x0000000000007941 */ /* 0x000fea0003800200 */
.L_x_6:
[----:B------:R-:W0:Y:S08]  /*2cc0*/  LDC.64 R2, c[0x4][0x28] ;  /* 0x01000a00ff027b82 */ /* 0x000e300000000a00 */
[----:B------:R-:W1:Y:S01]  /*2cd0*/  LDC.64 R6, c[0x0][0x388] ;  /* 0x0000e200ff067b82 */ /* 0x000e620000000a00 */
[----:B0-----:R-:W-:-:S04]  /*2ce0*/  IMAD.WIDE.U32 R2, R5, 0x200, R2 ;  /* 0x0000020005027825 */ /* 0x001fc800078e0002 */
[----:B------:R-:W-:Y:S02]  /*2cf0*/  IMAD R5, R5, 0x80, R4 ;  /* 0x0000008005057824 */ /* 0x000fe400078e0204 */
[----:B------:R-:W-:-:S04]  /*2d00*/  IMAD.WIDE R2, R4, 0x4, R2 ;  /* 0x0000000404027825 */ /* 0x000fc800078e0202 */
[----:B-1----:R-:W-:Y:S01]  /*2d10*/  IMAD.WIDE R4, R5, 0x4, R6 ;  /* 0x0000000405047825 */ /* 0x002fe200078e0206 */
[----:B------:R-:W-:Y:S04]  /*2d20*/  STG.E desc[UR4][R2.64], R9 ;  /* 0x0000000902007986 */ /* 0x000fe8000c101904 */
[----:B------:R-:W-:Y:S01]  /*2d30*/  STG.E desc[UR4][R4.64], R9 ;  /* 0x0000000904007986 */ /* 0x000fe2000c101904 */
[----:B------:R-:W-:Y:S05]  /*2d40*/  EXIT ;  /* 0x000000000000794d */ /* 0x000fea0003800000 */
        .weak           $__internal_0_$__cuda_sm3x_div_rn_noftz_f32_slowpath
        .type           $__internal_0_$__cuda_sm3x_div_rn_noftz_f32_slowpath,@function
        .size           $__internal_0_$__cuda_sm3x_div_rn_noftz_f32_slowpath,(.L_x_20 - $__internal_0_$__cuda_sm3x_div_rn_noftz_f32_slowpath)
$__internal_0_$__cuda_sm3x_div_rn_noftz_f32_slowpath:
[--C-:B------:R-:W-:Y:S01]  /*2d50*/  SHF.R.U32.HI R6, RZ, 0x17, R11.reuse ;  /* 0x00000017ff067819 */ /* 0x100fe2000001160b */
[----:B------:R-:W-:Y:S01]  /*2d60*/  BSSY.RECONVERGENT B1, `(.L_x_8) ;  /* 0x0000065000017945 */ /* 0x000fe20003800200 */
[--C-:B------:R-:W-:Y:S01]  /*2d70*/  SHF.R.U32.HI R3, RZ, 0x17, R0.reuse ;  /* 0x00000017ff037819 */ /* 0x100fe20000011600 */
[----:B------:R-:W-:Y:S01]  /*2d80*/  IMAD.MOV.U32 R8, RZ, RZ, R0 ;  /* 0x000000ffff087224 */ /* 0x000fe200078e0000 */
[----:B------:R-:W-:Y:S01]  /*2d90*/  LOP3.LUT R7, R6, 0xff, RZ, 0xc0, !PT ;  /* 0x000000ff06077812 */ /* 0x000fe200078ec0ff */
[----:B------:R-:W-:Y:S01]  /*2da0*/  IMAD.MOV.U32 R9, RZ, RZ, R11 ;  /* 0x000000ffff097224 */ /* 0x000fe200078e000b */
[----:B------:R-:W-:-:S03]  /*2db0*/  LOP3.LUT R6, R3, 0xff, RZ, 0xc0, !PT ;  /* 0x000000ff03067812 */ /* 0x000fc600078ec0ff */
[----:B------:R-:W-:Y:S02]  /*2dc0*/  VIADD R13, R7, 0xffffffff ;  /* 0xffffffff070d7836 */ /* 0x000fe40000000000 */
[----:B------:R-:W-:-:S03]  /*2dd0*/  VIADD R12, R6, 0xffffffff ;  /* 0xffffffff060c7836 */ /* 0x000fc60000000000 */
[----:B------:R-:W-:-:S04]  /*2de0*/  ISETP.GT.U32.AND P0, PT, R13, 0xfd, PT ;  /* 0x000000fd0d00780c */ /* 0x000fc80003f04070 */
[----:B------:R-:W-:-:S13]  /*2df0*/  ISETP.GT.U32.OR P0, PT, R12, 0xfd, P0 ;  /* 0x000000fd0c00780c */ /* 0x000fda0000704470 */
[----:B------:R-:W-:Y:S01]  /*2e00*/  @!P0 IMAD.MOV.U32 R10, RZ, RZ, RZ ;  /* 0x000000ffff0a8224 */ /* 0x000fe200078e00ff */
[----:B------:R-:W-:Y:S06]  /*2e10*/  @!P0 BRA `(.L_x_9) ;  /* 0x0000000000608947 */ /* 0x000fec0003800000 */
[----:B------:R-:W-:Y:S01]  /*2e20*/  FSETP.GTU.FTZ.AND P0, PT, |R0|, +INF , PT ;  /* 0x7f8000000000780b */ /* 0x000fe20003f1c200 */
[----:B------:R-:W-:Y:S01]  /*2e30*/  IMAD.MOV.U32 R3, RZ, RZ, R11 ;  /* 0x000000ffff037224 */ /* 0x000fe200078e000b */
[----:B------:R-:W-:-:S04]  /*2e40*/  FSETP.GTU.FTZ.AND P1, PT, |R11|, +INF , PT ;  /* 0x7f8000000b00780b */ /* 0x000fc80003f3c200 */
[----:B------:R-:W-:-:S13]  /*2e50*/  PLOP3.LUT P0, PT, P0, P1, PT, 0xf8, 0x8f ;  /* 0x00000000008f781c */ /* 0x000fda0000703f70 */
[----:B------:R-:W-:Y:S05]  /*2e60*/  @P0 BRA `(.L_x_10) ;  /* 0x00000004004c0947 */ /* 0x000fea0003800000 */
[----:B------:R-:W-:-:S13]  /*2e70*/  LOP3.LUT P0, RZ, R9, 0x7fffffff, R8, 0xc8, !PT ;  /* 0x7fffffff09ff7812 */ /* 0x000fda000780c808 */
[----:B------:R-:W-:Y:S05]  /*2e80*/  @!P0 BRA `(.L_x_11) ;  /* 0x00000004003c8947 */ /* 0x000fea0003800000 */
[C---:B------:R-:W-:Y:S02]  /*2e90*/  FSETP.NEU.FTZ.AND P2, PT, |R0|.reuse, +INF , PT ;  /* 0x7f8000000000780b */ /* 0x040fe40003f5d200 */
[----:B------:R-:W-:Y:S02]  /*2ea0*/  FSETP.NEU.FTZ.AND P1, PT, |R3|, +INF , PT ;  /* 0x7f8000000300780b */ /* 0x000fe40003f3d200 */
[----:B------:R-:W-:-:S11]  /*2eb0*/  FSETP.NEU.FTZ.AND P0, PT, |R0|, +INF , PT ;  /* 0x7f8000000000780b */ /* 0x000fd60003f1d200 */
[----:B------:R-:W-:Y:S05]  /*2ec0*/  @!P1 BRA !P2, `(.L_x_11) ;  /* 0x00000004002c9947 */ /* 0x000fea0005000000 */
[----:B------:R-:W-:-:S04]  /*2ed0*/  LOP3.LUT P2, RZ, R8, 0x7fffffff, RZ, 0xc0, !PT ;  /* 0x7fffffff08ff7812 */ /* 0x000fc8000784c0ff */
[----:B------:R-:W-:-:S13]  /*2ee0*/  PLOP3.LUT P1, PT, P1, P2, PT, 0x2f, 0xf2 ;  /* 0x0000000000f2781c */ /* 0x000fda0000f24577 */
[----:B------:R-:W-:Y:S05]  /*2ef0*/  @P1 BRA `(.L_x_12) ;  /* 0x0000000400181947 */ /* 0x000fea0003800000 */
[----:B------:R-:W-:-:S04]  /*2f00*/  LOP3.LUT P1, RZ, R9, 0x7fffffff, RZ, 0xc0, !PT ;  /* 0x7fffffff09ff7812 */ /* 0x000fc8000782c0ff */
[----:B------:R-:W-:-:S13]  /*2f10*/  PLOP3.LUT P0, PT, P0, P1, PT, 0x2f, 0xf2 ;  /* 0x0000000000f2781c */ /* 0x000fda0000702577 */
[----:B------:R-:W-:Y:S05]  /*2f20*/  @P0 BRA `(.L_x_13) ;  /* 0x0000000400000947 */ /* 0x000fea0003800000 */
[----:B------:R-:W-:Y:S02]  /*2f30*/  ISETP.GE.AND P0, PT, R12, RZ, PT ;  /* 0x000000ff0c00720c */ /* 0x000fe40003f06270 */
[----:B------:R-:W-:-:S11]  /*2f40*/  ISETP.GE.AND P1, PT, R13, RZ, PT ;  /* 0x000000ff0d00720c */ /* 0x000fd60003f26270 */
[----:B------:R-:W-:Y:S02]  /*2f50*/  @P0 IMAD.MOV.U32 R10, RZ, RZ, RZ ;  /* 0x000000ffff0a0224 */ /* 0x000fe400078e00ff */
[----:B------:R-:W-:Y:S01]  /*2f60*/  @!P0 FFMA R8, R0, 1.84467440737095516160e+19, RZ ;  /* 0x5f80000000088823 */ /* 0x000fe200000000ff */
[----:B------:R-:W-:Y:S02]  /*2f70*/  @!P0 IMAD.MOV.U32 R10, RZ, RZ, -0x40 ;  /* 0xffffffc0ff0a8424 */ /* 0x000fe400078e00ff */
[----:B------:R-:W-:Y:S02]  /*2f80*/  @!P1 FFMA R9, R3, 1.84467440737095516160e+19, RZ ;  /* 0x5f80000003099823 */ /* 0x000fe400000000ff */
[----:B------:R-:W-:-:S07]  /*2f90*/  @!P1 VIADD R10, R10, 0x40 ;  /* 0x000000400a0a9836 */ /* 0x000fce0000000000 */
.L_x_9:
[----:B------:R-:W-:Y:S01]  /*2fa0*/  LEA R0, R7, 0xc0800000, 0x17 ;  /* 0xc080000007007811 */ /* 0x000fe200078eb8ff */
[----:B------:R-:W-:Y:S01]  /*2fb0*/  VIADD R6, R6, 0xffffff81 ;  /* 0xffffff8106067836 */ /* 0x000fe20000000000 */
[----:B------:R-:W-:Y:S03]  /*2fc0*/  BSSY.RECONVERGENT B2, `(.L_x_14) ;  /* 0x0000035000027945 */ /* 0x000fe60003800200 */
[----:B------:R-:W-:Y:S01]  /*2fd0*/  IMAD.IADD R9, R9, 0x1, -R0 ;  /* 0x0000000109097824 */ /* 0x000fe200078e0a00 */
[C---:B------:R-:W-:Y:S01]  /*2fe0*/  IADD3 R7, PT, PT, R6.reuse, 0x7f, -R7 ;  /* 0x0000007f06077810 */ /* 0x040fe20007ffe807 */
[----:B------:R-:W-:Y:S02]  /*2ff0*/  IMAD R0, R6, -0x800000, R8 ;  /* 0xff80000006007824 */ /* 0x000fe400078e0208 */
[----:B------:R-:W0:Y:S01]  /*3000*/  MUFU.RCP R3, R9 ;  /* 0x0000000900037308 */ /* 0x000e220000001000 */
[----:B------:R-:W-:Y:S01]  /*3010*/  FADD.FTZ R11, -R9, -RZ ;  /* 0x800000ff090b7221 */ /* 0x000fe20000010100 */
[----:B------:R-:W-:-:S03]  /*3020*/  IMAD.IADD R7, R7, 0x1, R10 ;  /* 0x0000000107077824 */ /* 0x000fc600078e020a */
[----:B0-----:R-:W-:-:S04]  /*3030*/  FFMA R12, R3, R11, 1 ;  /* 0x3f800000030c7423 */ /* 0x001fc8000000000b */
[----:B------:R-:W-:-:S04]  /*3040*/  FFMA R12, R3, R12, R3 ;  /* 0x0000000c030c7223 */ /* 0x000fc80000000003 */
[----:B------:R-:W-:-:S04]  /*3050*/  FFMA R3, R0, R12, RZ ;  /* 0x0000000c00037223 */ /* 0x000fc800000000ff */
[----:B------:R-:W-:-:S04]  /*3060*/  FFMA R8, R11, R3, R0 ;  /* 0x000000030b087223 */ /* 0x000fc80000000000 */
[----:B------:R-:W-:-:S04]  /*3070*/  FFMA R13, R12, R8, R3 ;  /* 0x000000080c0d7223 */ /* 0x000fc80000000003 */
[----:B------:R-:W-:-:S04]  /*3080*/  FFMA R8, R11, R13, R0 ;  /* 0x0000000d0b087223 */ /* 0x000fc80000000000 */
[----:B------:R-:W-:-:S05]  /*3090*/  FFMA R0, R12, R8, R13 ;  /* 0x000000080c007223 */ /* 0x000fca000000000d */
[----:B------:R-:W-:-:S04]  /*30a0*/  SHF.R.U32.HI R3, RZ, 0x17, R0 ;  /* 0x00000017ff037819 */ /* 0x000fc80000011600 */
[----:B------:R-:W-:-:S05]  /*30b0*/  LOP3.LUT R3, R3, 0xff, RZ, 0xc0, !PT ;  /* 0x000000ff03037812 */ /* 0x000fca00078ec0ff */
[----:B------:R-:W-:-:S04]  /*30c0*/  IMAD.IADD R9, R3, 0x1, R7 ;  /* 0x0000000103097824 */ /* 0x000fc800078e0207 */
[----:B------:R-:W-:-:S05]  /*30d0*/  VIADD R3, R9, 0xffffffff ;  /* 0xffffffff09037836 */ /* 0x000fca0000000000 */
[----:B------:R-:W-:-:S13]  /*30e0*/  ISETP.GE.U32.AND P0, PT, R3, 0xfe, PT ;  /* 0x000000fe0300780c */ /* 0x000fda0003f06070 */
[----:B------:R-:W-:Y:S05]  /*30f0*/  @!P0 BRA `(.L_x_15) ;  /* 0x0000000000808947 */ /* 0x000fea0003800000 */
[----:B------:R-:W-:-:S13]  /*3100*/  ISETP.GT.AND P0, PT, R9, 0xfe, PT ;  /* 0x000000fe0900780c */ /* 0x000fda0003f04270 */
[----:B------:R-:W-:Y:S05]  /*3110*/  @P0 BRA `(.L_x_16) ;  /* 0x00000000006c0947 */ /* 0x000fea0003800000 */
[----:B------:R-:W-:-:S13]  /*3120*/  ISETP.GE.AND P0, PT, R9, 0x1, PT ;  /* 0x000000010900780c */ /* 0x000fda0003f06270 */
[----:B------:R-:W-:Y:S05]  /*3130*/  @P0 BRA `(.L_x_17) ;  /* 0x0000000000740947 */ /* 0x000fea0003800000 */
[----:B------:R-:W-:Y:S02]  /*3140*/  ISETP.GE.AND P0, PT, R9, -0x18, PT ;  /* 0xffffffe80900780c */ /* 0x000fe40003f06270 */
[----:B------:R-:W-:-:S11]  /*3150*/  LOP3.LUT R0, R0, 0x80000000, RZ, 0xc0, !PT ;  /* 0x8000000000007812 */ /* 0x000fd600078ec0ff */
[----:B------:R-:W-:Y:S05]  /*3160*/  @!P0 BRA `(.L_x_17) ;  /* 0x0000000000688947 */ /* 0x000fea0003800000 */
[CCC-:B------:R-:W-:Y:S01]  /*3170*/  FFMA.RZ R3, R12.reuse, R8.reuse, R13.reuse ;  /* 0x000000080c037223 */ /* 0x1c0fe2000000c00d */
[CCC-:B------:R-:W-:Y:S01]  /*3180*/  FFMA.RM R6, R12.reuse, R8.reuse, R13.reuse ;  /* 0x000000080c067223 */ /* 0x1c0fe2000000400d */
[C---:B------:R-:W-:Y:S02]  /*3190*/  ISETP.NE.AND P2, PT, R9.reuse, RZ, PT ;  /* 0x000000ff0900720c */ /* 0x040fe40003f45270 */
[----:B------:R-:W-:Y:S02]  /*31a0*/  ISETP.NE.AND P1, PT, R9, RZ, PT ;  /* 0x000000ff0900720c */ /* 0x000fe40003f25270 */
[----:B------:R-:W-:Y:S01]  /*31b0*/  LOP3.LUT R7, R3, 0x7fffff, RZ, 0xc0, !PT ;  /* 0x007fffff03077812 */ /* 0x000fe200078ec0ff */
[----:B------:R-:W-:Y:S01]  /*31c0*/  FFMA.RP R3, R12, R8, R13 ;  /* 0x000000080c037223 */ /* 0x000fe2000000800d */
[----:B------:R-:W-:Y:S02]  /*31d0*/  VIADD R8, R9, 0x20 ;  /* 0x0000002009087836 */ /* 0x000fe40000000000 */
[----:B------:R-:W-:Y:S01]  /*31e0*/  LOP3.LUT R7, R7, 0x800000, RZ, 0xfc, !PT ;  /* 0x0080000007077812 */ /* 0x000fe200078efcff */
[----:B------:R-:W-:Y:S01]  /*31f0*/  IMAD.MOV R9, RZ, RZ, -R9 ;  /* 0x000000ffff097224 */ /* 0x000fe200078e0a09 */
[----:B------:R-:W-:-:S02]  /*3200*/  FSETP.NEU.FTZ.AND P0, PT, R3, R6, PT ;  /* 0x000000060300720b */ /* 0x000fc40003f1d000 */
[----:B------:R-:W-:Y:S02]  /*3210*/  SHF.L.U32 R8, R7, R8, RZ ;  /* 0x0000000807087219 */ /* 0x000fe400000006ff */
[----:B------:R-:W-:Y:S02]  /*3220*/  SEL R6, R9, RZ, P2 ;  /* 0x000000ff09067207 */ /* 0x000fe40001000000 */
[----:B------:R-:W-:Y:S02]  /*3230*/  ISETP.NE.AND P1, PT, R8, RZ, P1 ;  /* 0x000000ff0800720c */ /* 0x000fe40000f25270 */
[----:B------:R-:W-:Y:S02]  /*3240*/  SHF.R.U32.HI R6, RZ, R6, R7 ;  /* 0x00000006ff067219 */ /* 0x000fe40000011607 */
[----:B------:R-:W-:Y:S02]  /*3250*/  PLOP3.LUT P0, PT, P0, P1, PT, 0xf8, 0x8f ;  /* 0x00000000008f781c */ /* 0x000fe40000703f70 */
[----:B------:R-:W-:-:S02]  /*3260*/  SHF.R.U32.HI R8, RZ, 0x1, R6 ;  /* 0x00000001ff087819 */ /* 0x000fc40000011606 */
[----:B------:R-:W-:-:S04]  /*3270*/  SEL R3, RZ, 0x1, !P0 ;  /* 0x00000001ff037807 */ /* 0x000fc80004000000 */
[----:B------:R-:W-:-:S04]  /*3280*/  LOP3.LUT R3, R3, 0x1, R8, 0xf8, !PT ;  /* 0x0000000103037812 */ /* 0x000fc800078ef808 */
[----:B------:R-:W-:-:S05]  /*3290*/  LOP3.LUT R3, R3, R6, RZ, 0xc0, !PT ;  /* 0x0000000603037212 */ /* 0x000fca00078ec0ff */
[----:B------:R-:W-:-:S05]  /*32a0*/  IMAD.IADD R3, R8, 0x1, R3 ;  /* 0x0000000108037824 */ /* 0x000fca00078e0203 */
[----:B------:R-:W-:Y:S01]  /*32b0*/  LOP3.LUT R0, R3, R0, RZ, 0xfc, !PT ;  /* 0x0000000003007212 */ /* 0x000fe200078efcff */
[----:B------:R-:W-:Y:S06]  /*32c0*/  BRA `(.L_x_17) ;  /* 0x0000000000107947 */ /* 0x000fec0003800000 */
.L_x_16:
[----:B------:R-:W-:-:S04]  /*32d0*/  LOP3.LUT R0, R0, 0x80000000, RZ, 0xc0, !PT ;  /* 0x8000000000007812 */ /* 0x000fc800078ec0ff */
[----:B------:R-:W-:Y:S01]  /*32e0*/  LOP3.LUT R0, R0, 0x7f800000, RZ, 0xfc, !PT ;  /* 0x7f80000000007812 */ /* 0x000fe200078efcff */
[----:B------:R-:W-:Y:S06]  /*32f0*/  BRA `(.L_x_17) ;  /* 0x0000000000047947 */ /* 0x000fec0003800000 */
.L_x_15:
[----:B------:R-:W-:-:S07]  /*3300*/  IMAD R0, R7, 0x800000, R0 ;  /* 0x0080000007007824 */ /* 0x000fce00078e0200 */
.L_x_17:
[----:B------:R-:W-:Y:S05]  /*3310*/  BSYNC.RECONVERGENT B2 ;  /* 0x0000000000027941 */ /* 0x000fea0003800200 */
.L_x_14:
[----:B------:R-:W-:Y:S05]  /*3320*/  BRA `(.L_x_18) ;  /* 0x0000000000207947 */ /* 0x000fea0003800000 */
.L_x_13:
[----:B------:R-:W-:-:S04]  /*3330*/  LOP3.LUT R0, R9, 0x80000000, R8, 0x48, !PT ;  /* 0x8000000009007812 */ /* 0x000fc800078e4808 */
[----:B------:R-:W-:Y:S01]  /*3340*/  LOP3.LUT R0, R0, 0x7f800000, RZ, 0xfc, !PT ;  /* 0x7f80000000007812 */ /* 0x000fe200078efcff */
[----:B------:R-:W-:Y:S06]  /*3350*/  BRA `(.L_x_18) ;  /* 0x0000000000147947 */ /* 0x000fec0003800000 */
.L_x_12:
[----:B------:R-:W-:Y:S01]  /*3360*/  LOP3.LUT R0, R9, 0x80000000, R8, 0x48, !PT ;  /* 0x8000000009007812 */ /* 0x000fe200078e4808 */
[----:B------:R-:W-:Y:S06]  /*3370*/  BRA `(.L_x_18) ;  /* 0x00000000000c7947 */ /* 0x000fec0003800000 */
.L_x_11:
[----:B------:R-:W0:Y:S01]  /*3380*/  MUFU.RSQ R0, -QNAN ;  /* 0xffc0000000007908 */ /* 0x000e220000001400 */
[----:B------:R-:W-:Y:S05]  /*3390*/  BRA `(.L_x_18) ;  /* 0x0000000000047947 */ /* 0x000fea0003800000 */
.L_x_10:
[----:B------:R-:W-:-:S07]  /*33a0*/  FADD.FTZ R0, R0, R3 ;  /* 0x0000000300007221 */ /* 0x000fce0000010000 */
.L_x_18:
[----:B------:R-:W-:Y:S05]  /*33b0*/  BSYNC.RECONVERGENT B1 ;  /* 0x0000000000017941 */ /* 0x000fea0003800200 */
.L_x_8:
[----:B------:R-:W-:-:S04]  /*33c0*/  IMAD.MOV.U32 R3, RZ, RZ, 0x0 ;  /* 0x00000000ff037424 */ /* 0x000fc800078e00ff */
[----:B0-----:R-:W-:Y:S05]  /*33d0*/  RET.REL.NODEC R2 `(_Z23softmax_tile_256_kernelPfS_) ;  /* 0xffffffcc02087950 */ /* 0x001fea0003c3ffff */
.L_x_19:
[----:B------:R-:W-:-:S00]  /*33e0*/  BRA `(.L_x_19) ;  /* 0xfffffffc00fc7947 */ /* 0x000fc0000383ffff */
[----:B------:R-:W-:-:S00]  /*33f0*/  NOP ;  /* 0x0000000000007918 */ /* 0x000fc00000000000 */
        /* <DEDUP_REMOVED lines=8> */
.L_x_20:


//--------------------- .nv.shared.reserved.0     --------------------------
	.section	.nv.shared.reserved.0,"aw",@nobits
	.weak		__nv_reservedSMEM_offset_0_alias
	.size		__nv_reservedSMEM_offset_0_alias, 0, 64
	.other		__nv_reservedSMEM_offset_0_alias,@"STO_CUDA_RESERVED_SHARED STV_DEFAULT"
__nv_reservedSMEM_offset_0_alias:
	.zero		0
	.zero		64


//--------------------- .nv.global                --------------------------
	.section	.nv.global,"aw",@nobits
	.align	4
.nv.global:
	.type		row_sum,@object
	.size		row_sum,(row_max - row_sum)
row_sum:
	.zero		1024
	.type		row_max,@object
	.size		row_max,(x - row_max)
row_max:
	.zero		1024
	.type		x,@object
	.size		x,(x_shifted - x)
x:
	.zero		131072
	.type		x_shifted,@object
	.size		x_shifted,(result - x_shifted)
x_shifted:
	.zero		131072
	.type		result,@object
	.size		result,(exp_x - result)
result:
	.zero		131072
	.type		exp_x,@object
	.size		exp_x,(.L_3 - exp_x)
exp_x:
	.zero		131072
.L_3:


//--------------------- .nv.constant0._Z23softmax_tile_256_kernelPfS_ --------------------------
	.section	.nv.constant0._Z23softmax_tile_256_kernelPfS_,"a",@progbits
	.sectionflags	@""
	.align	4
.nv.constant0._Z23softmax_tile_256_kernelPfS_:
	.zero		912


//--------------------- SYMBOLS --------------------------

	.type		.nv.reservedSmem.offset0,@object
	.size		.nv.reservedSmem.offset0,0x4
